//
// Generated by NVIDIA NVVM Compiler
//
// Compiler Build ID: CL-36424714
// Cuda compilation tools, release 13.0, V13.0.88
// Based on NVVM 20.0.0
//

.version 9.0
.target sm_100
.address_size 64

	// .globl	_Z3sumPf
.extern .func  (.param .b32 func_retval0) vprintf
(
	.param .b64 vprintf_param_0,
	.param .b64 vprintf_param_1
)
;
.global .align 1 .b8 $str[45] = {98, 108, 111, 99, 107, 95, 105, 100, 58, 32, 37, 100, 44, 32, 103, 108, 111, 98, 97, 108, 95, 116, 105, 100, 58, 32, 37, 100, 44, 32, 108, 111, 99, 97, 108, 95, 116, 105, 100, 58, 32, 37, 100, 10};

.visible .entry _Z3sumPf(
	.param .u64 .ptr .align 1 _Z3sumPf_param_0
)
{
	.local .align 8 .b8 	__local_depot0[16];
	.reg .b64 	%SP;
	.reg .b64 	%SPL;
	.reg .b32 	%r<7>;
	.reg .b32 	%f<3>;
	.reg .b64 	%rd<9>;

	mov.u64 	%SPL, __local_depot0;
	cvta.local.u64 	%SP, %SPL;
	ld.param.u64 	%rd1, [_Z3sumPf_param_0];
	cvta.to.global.u64 	%rd2, %rd1;
	add.u64 	%rd3, %SP, 0;
	add.u64 	%rd4, %SPL, 0;
	mov.u32 	%r1, %ctaid.x;
	mov.u32 	%r2, %ntid.x;
	mov.u32 	%r3, %tid.x;
	mad.lo.s32 	%r4, %r1, %r2, %r3;
	st.local.v2.u32 	[%rd4], {%r1, %r4};
	st.local.u32 	[%rd4+8], %r3;
	mov.u64 	%rd5, $str;
	cvta.global.u64 	%rd6, %rd5;
	{ // callseq 0, 0
	.param .b64 param0;
	st.param.b64 	[param0], %rd6;
	.param .b64 param1;
	st.param.b64 	[param1], %rd3;
	.param .b32 retval0;
	call.uni (retval0), 
	vprintf, 
	(
	param0, 
	param1
	);
	ld.param.b32 	%r5, [retval0];
	} // callseq 0
	mul.wide.s32 	%rd7, %r4, 4;
	add.s64 	%rd8, %rd2, %rd7;
	ld.global.f32 	%f1, [%rd8];
	add.f32 	%f2, %f1, %f1;
	st.global.f32 	[%rd8], %f2;
	ret;

}


// ===== COMPILED SASS (sm_100) =====

	.target	sm_100

	.elftype	@"ET_EXEC"


//--------------------- .note.nv.tkinfo           --------------------------
	.section	.note.nv.tkinfo,"",@"SHT_NOTE"
	.sectionflags	@"SHF_NOTE_NV_TKINFO"
	.tkinfo
        /*0018*/ 	.word	0x00000002
        /*0030*/ 	.string	""
        /*0030*/ 	.string	"ptxas"
        /*0030*/ 	.string	"Cuda compilation tools, release 13.0, V13.0.88"
        /*0030*/ 	.string	"Build cuda_13.0.r13.0/compiler.36424714_0"
        /*0030*/ 	.string	"-arch sm_100 -m 64 "



//--------------------- .note.nv.cuinfo           --------------------------
	.section	.note.nv.cuinfo,"",@"SHT_NOTE"
	.sectionflags	@"SHF_NOTE_NV_CUINFO"
        /*0018*/ 	.short	0x0002
        /*001a*/ 	.short	0x0064
        /*001c*/ 	.short	0x0082
	.zero		2


//--------------------- .nv.info                  --------------------------
	.section	.nv.info,"",@"SHT_CUDA_INFO"
	.align	4


	//----- nvinfo : EIATTR_REGCOUNT
	.align		4
        /*0000*/ 	.byte	0x04, 0x2f
        /*0002*/ 	.short	(.L_2 - .L_1)
	.align		4
.L_1:
        /*0004*/ 	.word	index@(_Z3sumPf)
        /*0008*/ 	.word	0x00000018


	//----- nvinfo : EIATTR_FRAME_SIZE
	.align		4
.L_2:
        /*000c*/ 	.byte	0x04, 0x11
        /*000e*/ 	.short	(.L_4 - .L_3)
	.align		4
.L_3:
        /*0010*/ 	.word	index@(_Z3sumPf)
        /*0014*/ 	.word	0x00000010


	//----- nvinfo : EIATTR_MIN_STACK_SIZE
	.align		4
.L_4:
        /*0018*/ 	.byte	0x04, 0x12
        /*001a*/ 	.short	(.L_6 - .L_5)
	.align		4
.L_5:
        /*001c*/ 	.word	index@(_Z3sumPf)
        /*0020*/ 	.word	0x00000010
.L_6:


//--------------------- .nv.compat                --------------------------
	.section	.nv.compat,"",@"SHT_CUDA_COMPAT_INFO"
	.align	4
        /*0000*/ 	.byte	0x02, 0x09, 0x00, 0x00, 0x02, 0x02, 0x01, 0x00, 0x02, 0x05, 0x05, 0x00, 0x03, 0x07, 0x01, 0x01
        /*0010*/ 	.byte	0x02, 0x03, 0x00, 0x00, 0x02, 0x06, 0x01, 0x00, 0x04, 0x0b, 0x08, 0x00, 0x09, 0x00, 0x00, 0x00
        /*0020*/ 	.byte	0x00, 0x00, 0x00, 0x00


//--------------------- .nv.info._Z3sumPf         --------------------------
	.section	.nv.info._Z3sumPf,"",@"SHT_CUDA_INFO"
	.sectionflags	@""
	.align	4


	//----- nvinfo : EIATTR_CUDA_API_VERSION
	.align		4
        /*0000*/ 	.byte	0x04, 0x37
        /*0002*/ 	.short	(.L_8 - .L_7)
.L_7:
        /*0004*/ 	.word	0x00000082


	//----- nvinfo : EIATTR_KPARAM_INFO
	.align		4
.L_8:
        /*0008*/ 	.byte	0x04, 0x17
        /*000a*/ 	.short	(.L_10 - .L_9)
.L_9:
        /*000c*/ 	.word	0x00000000
        /*0010*/ 	.short	0x0000
        /*0012*/ 	.short	0x0000
        /*0014*/ 	.byte	0x00, 0xf5, 0x21, 0x00


	//----- nvinfo : EIATTR_SPARSE_MMA_MASK
	.align		4
.L_10:
        /*0018*/ 	.byte	0x03, 0x50
        /*001a*/ 	.short	0x0000


	//----- nvinfo : EIATTR_MAXREG_COUNT
	.align		4
        /*001c*/ 	.byte	0x03, 0x1b
        /*001e*/ 	.short	0x00ff


	//----- nvinfo : EIATTR_EXTERNS
	.align		4
        /*0020*/ 	.byte	0x04, 0x0f
        /*0022*/ 	.short	(.L_12 - .L_11)


	//   ....[0]....
	.align		4
.L_11:
        /*0024*/ 	.word	index@(vprintf)


	//----- nvinfo : EIATTR_MERCURY_ISA_VERSION
	.align		4
.L_12:
        /*0028*/ 	.byte	0x03, 0x5f
        /*002a*/ 	.short	0x0101


	//----- nvinfo : EIATTR_VRC_CTA_INIT_COUNT
	.align		4
        /*002c*/ 	.byte	0x02, 0x4a
	.zero		1
	.zero		1


	//----- nvinfo : EIATTR_SYSCALL_OFFSETS
	.align		4
        /*0030*/ 	.byte	0x04, 0x46
        /*0032*/ 	.short	(.L_14 - .L_13)


	//   ....[0]....
.L_13:
        /*0034*/ 	.word	0x00000130


	//----- nvinfo : EIATTR_EXIT_INSTR_OFFSETS
	.align		4
.L_14:
        /*0038*/ 	.byte	0x04, 0x1c
        /*003a*/ 	.short	(.L_16 - .L_15)


	//   ....[0]....
.L_15:
        /*003c*/ 	.word	0x00000190


	//----- nvinfo : EIATTR_CBANK_PARAM_SIZE
	.align		4
.L_16:
        /*0040*/ 	.byte	0x03, 0x19
        /*0042*/ 	.short	0x0008


	//----- nvinfo : EIATTR_PARAM_CBANK
	.align		4
        /*0044*/ 	.byte	0x04, 0x0a
        /*0046*/ 	.short	(.L_18 - .L_17)
	.align		4
.L_17:
        /*0048*/ 	.word	index@(.nv.constant0._Z3sumPf)
        /*004c*/ 	.short	0x0380
        /*004e*/ 	.short	0x0008


	//----- nvinfo : EIATTR_SW_WAR
	.align		4
.L_18:
        /*0050*/ 	.byte	0x04, 0x36
        /*0052*/ 	.short	(.L_20 - .L_19)
.L_19:
        /*0054*/ 	.word	0x00000008
.L_20:


//--------------------- .nv.callgraph             --------------------------
	.section	.nv.callgraph,"",@"SHT_CUDA_CALLGRAPH"
	.align	4
	.sectionentsize	8
	.align		4
        /*0000*/ 	.word	0x00000000
	.align		4
        /*0004*/ 	.word	0xffffffff
	.align		4
        /*0008*/ 	.word	index@(_Z3sumPf)
	.align		4
        /*000c*/ 	.word	index@(vprintf)
	.align		4
        /*0010*/ 	.word	0x00000000
	.align		4
        /*0014*/ 	.word	0xfffffffe
	.align		4
        /*0018*/ 	.word	0x00000000
	.align		4
        /*001c*/ 	.word	0xfffffffd
	.align		4
        /*0020*/ 	.word	0x00000000
	.align		4
        /*0024*/ 	.word	0xfffffffc


//--------------------- .nv.constant4             --------------------------
	.section	.nv.constant4,"a",@progbits
	.align	8
	.align		8
.nv.constant4:
        /*0000*/ 	.dword	vprintf
	.align		8
        /*0008*/ 	.dword	$str


//--------------------- .text._Z3sumPf            --------------------------
	.section	.text._Z3sumPf,"ax",@progbits
	.align	128
        .global         _Z3sumPf
        .type           _Z3sumPf,@function
        .size           _Z3sumPf,(.L_x_2 - _Z3sumPf)
        .other          _Z3sumPf,@"STO_CUDA_ENTRY STV_DEFAULT"
_Z3sumPf:
.text._Z3sumPf:
[----:B------:R-:W0:Y:S01]  /*0000*/  LDC R1, c[0x0][0x37c] ;  /* 0x0000df00ff017b82 */ /* 0x000e220000000800 */
[----:B------:R-:W1:Y:S01]  /*0010*/  S2R R8, SR_TID.X ;  /* 0x0000000000087919 */ /* 0x000e620000002100 */
[----:B------:R-:W2:Y:S01]  /*0020*/  LDCU UR5, c[0x0][0x2fc] ;  /* 0x00005f80ff0577ac */ /* 0x000ea20008000800 */
[----:B0-----:R-:W-:Y:S01]  /*0030*/  VIADD R1, R1, 0xfffffff0 ;  /* 0xfffffff001017836 */ /* 0x001fe20000000000 */
[----:B------:R-:W-:Y:S01]  /*0040*/  MOV R0, 0x0 ;  /* 0x0000000000007802 */ /* 0x000fe20000000f00 */
[----:B------:R-:W0:Y:S01]  /*0050*/  S2R R16, SR_CTAID.X ;  /* 0x0000000000107919 */ /* 0x000e220000002500 */
[----:B------:R-:W0:Y:S02]  /*0060*/  LDCU UR6, c[0x0][0x360] ;  /* 0x00006c00ff0677ac */ /* 0x000e240008000800 */
[----:B------:R3:W4:Y:S01]  /*0070*/  LDC.64 R2, c[0x4][R0] ;  /* 0x0100000000027b82 */ /* 0x0007220000000a00 */
[----:B------:R-:W5:Y:S01]  /*0080*/  LDCU UR4, c[0x0][0x2f8] ;  /* 0x00005f00ff0477ac */ /* 0x000f620008000800 */
[----:B------:R-:W0:Y:S01]  /*0090*/  LDCU.64 UR36, c[0x0][0x358] ;  /* 0x00006b00ff2477ac */ /* 0x000e220008000a00 */
[----:B-----5:R-:W-:-:S04]  /*00a0*/  IADD3 R6, P0, PT, R1, UR4, RZ ;  /* 0x0000000401067c10 */ /* 0x020fc8000ff1e0ff */
[----:B--2---:R-:W-:Y:S01]  /*00b0*/  IADD3.X R7, PT, PT, RZ, UR5, RZ, P0, !PT ;  /* 0x00000005ff077c10 */ /* 0x004fe200087fe4ff */
[----:B-1----:R3:W-:Y:S01]  /*00c0*/  STL [R1+0x8], R8 ;  /* 0x0000080801007387 */ /* 0x0027e20000100800 */
[----:B0-----:R-:W-:Y:S01]  /*00d0*/  IMAD R17, R16, UR6, R8 ;  /* 0x0000000610117c24 */ /* 0x001fe2000f8e0208 */
[----:B------:R-:W0:Y:S04]  /*00e0*/  LDCU.64 UR6, c[0x4][0x8] ;  /* 0x01000100ff0677ac */ /* 0x000e280008000a00 */
[----:B------:R3:W-:Y:S01]  /*00f0*/  STL.64 [R1], R16 ;  /* 0x0000001001007387 */ /* 0x0007e20000100a00 */
[----:B0-----:R-:W-:Y:S01]  /*0100*/  IMAD.U32 R4, RZ, RZ, UR6 ;  /* 0x00000006ff047e24 */ /* 0x001fe2000f8e00ff */
[----:B---34-:R-:W-:-:S07]  /*0110*/  MOV R5, UR7 ;  /* 0x0000000700057c02 */ /* 0x018fce0008000f00 */
[----:B------:R-:W-:-:S07]  /*0120*/  LEPC R20, `(.L_x_0) ;  /* 0x000000001014794e */ /* 0x000fce0000000000 */
[----:B------:R-:W-:Y:S05]  /*0130*/  CALL.ABS.NOINC R2 ;  /* 0x0000000002007343 */ /* 0x000fea0003c00000 */
.L_x_0:
[----:B------:R-:W0:Y:S02]  /*0140*/  LDC.64 R2, c[0x0][0x380] ;  /* 0x0000e000ff027b82 */ /* 0x000e240000000a00 */
[----:B0-----:R-:W-:-:S05]  /*0150*/  IMAD.WIDE R2, R17, 0x4, R2 ;  /* 0x0000000411027825 */ /* 0x001fca00078e0202 */
[----:B------:R-:W2:Y:S02]  /*0160*/  LDG.E R0, desc[UR36][R2.64] ;  /* 0x0000002402007981 */ /* 0x000ea4000c1e1900 */
[----:B--2---:R-:W-:-:S05]  /*0170*/  FADD R5, R0, R0 ;  /* 0x0000000000057221 */ /* 0x004fca0000000000 */
[----:B------:R-:W-:Y:S01]  /*0180*/  STG.E desc[UR36][R2.64], R5 ;  /* 0x0000000502007986 */ /* 0x000fe2000c101924 */
[----:B------:R-:W-:Y:S05]  /*0190*/  EXIT ;  /* 0x000000000000794d */ /* 0x000fea0003800000 */
.L_x_1:
[----:B------:R-:W-:-:S00]  /*01a0*/  BRA `(.L_x_1) ;  /* 0xfffffffc00fc7947 */ /* 0x000fc0000383ffff */
[----:B------:R-:W-:-:S00]  /*01b0*/  NOP ;  /* 0x0000000000007918 */ /* 0x000fc00000000000 */
        /* <DEDUP_REMOVED lines=12> */
.L_x_2:


//--------------------- .nv.global.init           --------------------------
	.section	.nv.global.init,"aw",@progbits
.nv.global.init:
	.type		$str,@object
	.size		$str,(.L_0 - $str)
$str:
        /*0000*/ 	.byte	0x62, 0x6c, 0x6f, 0x63, 0x6b, 0x5f, 0x69, 0x64, 0x3a, 0x20, 0x25, 0x64, 0x2c, 0x20, 0x67, 0x6c
        /*0010*/ 	.byte	0x6f, 0x62, 0x61, 0x6c, 0x5f, 0x74, 0x69, 0x64, 0x3a, 0x20, 0x25, 0x64, 0x2c, 0x20, 0x6c, 0x6f
        /*0020*/ 	.byte	0x63, 0x61, 0x6c, 0x5f, 0x74, 0x69, 0x64, 0x3a, 0x20, 0x25, 0x64, 0x0a, 0x00
.L_0:


//--------------------- .nv.shared.reserved.0     --------------------------
	.section	.nv.shared.reserved.0,"aw",@nobits
	.weak		__nv_reservedSMEM_offset_0_alias
	.size		__nv_reservedSMEM_offset_0_alias, 0, 64
	.other		__nv_reservedSMEM_offset_0_alias,@"STO_CUDA_RESERVED_SHARED STV_DEFAULT"
__nv_reservedSMEM_offset_0_alias:
	.zero		0
	.zero		64


//--------------------- .nv.constant0._Z3sumPf    --------------------------
	.section	.nv.constant0._Z3sumPf,"a",@progbits
	.sectionflags	@""
	.align	4
.nv.constant0._Z3sumPf:
	.zero		904


//--------------------- SYMBOLS --------------------------

	.type		.nv.reservedSmem.offset0,@object
	.size		.nv.reservedSmem.offset0,0x4
	.type		vprintf,@function
